//
// Generated by NVIDIA NVVM Compiler
//
// Compiler Build ID: CL-36424714
// Cuda compilation tools, release 13.0, V13.0.88
// Based on NVVM 20.0.0
//

.version 9.0
.target sm_100
.address_size 64

	// .globl	_Z18clusterHist_kerneli
.extern .func  (.param .b32 func_retval0) vprintf
(
	.param .b64 vprintf_param_0,
	.param .b64 vprintf_param_1
)
;
.global .align 1 .b8 $str[17] = {98, 108, 111, 99, 107, 73, 100, 120, 46, 120, 32, 58, 32, 37, 100, 10};
.global .align 1 .b8 $str$1[10] = {116, 105, 100, 32, 58, 32, 37, 100, 10};
.global .align 1 .b8 $str$2[24] = {99, 108, 117, 115, 116, 101, 114, 66, 108, 111, 99, 107, 82, 97, 110, 107, 32, 58, 32, 32, 37, 100, 10};
.global .align 1 .b8 $str$3[20] = {99, 108, 117, 115, 116, 101, 114, 95, 115, 105, 122, 101, 32, 58, 32, 32, 37, 100, 10};
.extern .shared .align 16 .b8 smem[];
.global .align 1 .b8 $str$4[11] = {115, 109, 101, 109, 32, 58, 32, 37, 100, 10};
.global .align 1 .b8 $str$5[15] = {100, 115, 116, 95, 115, 109, 101, 109, 32, 58, 32, 37, 100, 10};

.visible .entry _Z18clusterHist_kerneli(
	.param .u32 _Z18clusterHist_kerneli_param_0
)
{
	.local .align 8 .b8 	__local_depot0[8];
	.reg .b64 	%SP;
	.reg .b64 	%SPL;
	.reg .pred 	%p<5>;
	.reg .b32 	%r<38>;
	.reg .b64 	%rd<22>;

	mov.u64 	%SPL, __local_depot0;
	cvta.local.u64 	%SP, %SPL;
	add.u64 	%rd2, %SP, 0;
	add.u64 	%rd1, %SPL, 0;
	mov.u32 	%r1, %tid.x;
	mov.u32 	%r2, %ctaid.x;
	or.b32  	%r3, %r1, %r2;
	setp.ne.s32 	%p1, %r3, 0;
	@%p1 bra 	$L__BB0_2;
	mov.u32 	%r4, %cluster_nctaid.x;
	mov.u32 	%r5, %cluster_ctarank;
	mov.u32 	%r6, %ctaid.y;
	mov.u32 	%r7, %ctaid.z;
	mov.u32 	%r8, %nctaid.x;
	mov.u32 	%r9, %nctaid.y;
	mad.lo.s32 	%r10, %r7, %r9, %r6;
	mad.lo.s32 	%r11, %r10, %r8, %r2;
	mov.u32 	%r12, %ntid.x;
	mov.u32 	%r13, %ntid.y;
	mov.u32 	%r14, %ntid.z;
	mov.u32 	%r15, %tid.y;
	mov.u32 	%r16, %tid.z;
	mad.lo.s32 	%r17, %r11, %r14, %r16;
	mad.lo.s32 	%r18, %r17, %r13, %r15;
	mad.lo.s32 	%r19, %r18, %r12, %r1;
	st.local.u32 	[%rd1], %r2;
	mov.u64 	%rd3, $str;
	cvta.global.u64 	%rd4, %rd3;
	{ // callseq 0, 0
	.param .b64 param0;
	st.param.b64 	[param0], %rd4;
	.param .b64 param1;
	st.param.b64 	[param1], %rd2;
	.param .b32 retval0;
	call.uni (retval0), 
	vprintf, 
	(
	param0, 
	param1
	);
	ld.param.b32 	%r20, [retval0];
	} // callseq 0
	st.local.u32 	[%rd1], %r19;
	mov.u64 	%rd6, $str$1;
	cvta.global.u64 	%rd7, %rd6;
	{ // callseq 1, 0
	.param .b64 param0;
	st.param.b64 	[param0], %rd7;
	.param .b64 param1;
	st.param.b64 	[param1], %rd2;
	.param .b32 retval0;
	call.uni (retval0), 
	vprintf, 
	(
	param0, 
	param1
	);
	ld.param.b32 	%r22, [retval0];
	} // callseq 1
	st.local.u32 	[%rd1], %r5;
	mov.u64 	%rd8, $str$2;
	cvta.global.u64 	%rd9, %rd8;
	{ // callseq 2, 0
	.param .b64 param0;
	st.param.b64 	[param0], %rd9;
	.param .b64 param1;
	st.param.b64 	[param1], %rd2;
	.param .b32 retval0;
	call.uni (retval0), 
	vprintf, 
	(
	param0, 
	param1
	);
	ld.param.b32 	%r24, [retval0];
	} // callseq 2
	st.local.u32 	[%rd1], %r4;
	mov.u64 	%rd10, $str$3;
	cvta.global.u64 	%rd11, %rd10;
	{ // callseq 3, 0
	.param .b64 param0;
	st.param.b64 	[param0], %rd11;
	.param .b64 param1;
	st.param.b64 	[param1], %rd2;
	.param .b32 retval0;
	call.uni (retval0), 
	vprintf, 
	(
	param0, 
	param1
	);
	ld.param.b32 	%r26, [retval0];
	} // callseq 3
	mov.b32 	%r28, 1234;
	st.shared.u32 	[smem], %r28;
	st.local.u32 	[%rd1], %r28;
	mov.u64 	%rd12, $str$4;
	cvta.global.u64 	%rd13, %rd12;
	{ // callseq 4, 0
	.param .b64 param0;
	st.param.b64 	[param0], %rd13;
	.param .b64 param1;
	st.param.b64 	[param1], %rd2;
	.param .b32 retval0;
	call.uni (retval0), 
	vprintf, 
	(
	param0, 
	param1
	);
	ld.param.b32 	%r29, [retval0];
	} // callseq 4
$L__BB0_2:
	barrier.cluster.arrive;
	barrier.cluster.wait;
	setp.ne.s32 	%p2, %r1, 0;
	setp.ne.s32 	%p3, %r2, 1;
	or.pred  	%p4, %p2, %p3;
	@%p4 bra 	$L__BB0_4;
	mov.u32 	%r31, smem;
	cvt.u64.u32 	%rd14, %r31;
	cvta.shared.u64 	%rd15, %rd14;
	mapa.u64	%rd16, %rd15, 0;
	mov.b32 	%r32, 1;
	st.local.u32 	[%rd1], %r32;
	mov.u64 	%rd17, $str;
	cvta.global.u64 	%rd18, %rd17;
	{ // callseq 5, 0
	.param .b64 param0;
	st.param.b64 	[param0], %rd18;
	.param .b64 param1;
	st.param.b64 	[param1], %rd2;
	.param .b32 retval0;
	call.uni (retval0), 
	vprintf, 
	(
	param0, 
	param1
	);
	ld.param.b32 	%r33, [retval0];
	} // callseq 5
	ld.u32 	%r35, [%rd16];
	st.local.u32 	[%rd1], %r35;
	mov.u64 	%rd20, $str$5;
	cvta.global.u64 	%rd21, %rd20;
	{ // callseq 6, 0
	.param .b64 param0;
	st.param.b64 	[param0], %rd21;
	.param .b64 param1;
	st.param.b64 	[param1], %rd2;
	.param .b32 retval0;
	call.uni (retval0), 
	vprintf, 
	(
	param0, 
	param1
	);
	ld.param.b32 	%r36, [retval0];
	} // callseq 6
$L__BB0_4:
	barrier.cluster.arrive;
	barrier.cluster.wait;
	ret;

}


// ===== COMPILED SASS (sm_100) =====

	.target	sm_100

	.elftype	@"ET_EXEC"


//--------------------- .note.nv.tkinfo           --------------------------
	.section	.note.nv.tkinfo,"",@"SHT_NOTE"
	.sectionflags	@"SHF_NOTE_NV_TKINFO"
	.tkinfo
        /*0018*/ 	.word	0x00000002
        /*0030*/ 	.string	""
        /*0030*/ 	.string	"ptxas"
        /*0030*/ 	.string	"Cuda compilation tools, release 13.0, V13.0.88"
        /*0030*/ 	.string	"Build cuda_13.0.r13.0/compiler.36424714_0"
        /*0030*/ 	.string	"-arch sm_100 -m 64 "



//--------------------- .note.nv.cuinfo           --------------------------
	.section	.note.nv.cuinfo,"",@"SHT_NOTE"
	.sectionflags	@"SHF_NOTE_NV_CUINFO"
        /*0018*/ 	.short	0x0002
        /*001a*/ 	.short	0x0064
        /*001c*/ 	.short	0x0082
	.zero		2


//--------------------- .nv.info                  --------------------------
	.section	.nv.info,"",@"SHT_CUDA_INFO"
	.align	4


	//----- nvinfo : EIATTR_REGCOUNT
	.align		4
        /*0000*/ 	.byte	0x04, 0x2f
        /*0002*/ 	.short	(.L_7 - .L_6)
	.align		4
.L_6:
        /*0004*/ 	.word	index@(_Z18clusterHist_kerneli)
        /*0008*/ 	.word	0x0000001d


	//----- nvinfo : EIATTR_FRAME_SIZE
	.align		4
.L_7:
        /*000c*/ 	.byte	0x04, 0x11
        /*000e*/ 	.short	(.L_9 - .L_8)
	.align		4
.L_8:
        /*0010*/ 	.word	index@(_Z18clusterHist_kerneli)
        /*0014*/ 	.word	0x00000008


	//----- nvinfo : EIATTR_MIN_STACK_SIZE
	.align		4
.L_9:
        /*0018*/ 	.byte	0x04, 0x12
        /*001a*/ 	.short	(.L_11 - .L_10)
	.align		4
.L_10:
        /*001c*/ 	.word	index@(_Z18clusterHist_kerneli)
        /*0020*/ 	.word	0x00000008
.L_11:


//--------------------- .nv.compat                --------------------------
	.section	.nv.compat,"",@"SHT_CUDA_COMPAT_INFO"
	.align	4
        /*0000*/ 	.byte	0x02, 0x09, 0x00, 0x00, 0x02, 0x02, 0x01, 0x00, 0x02, 0x05, 0x05, 0x00, 0x03, 0x07, 0x01, 0x01
        /*0010*/ 	.byte	0x02, 0x03, 0x00, 0x00, 0x02, 0x06, 0x01, 0x00, 0x04, 0x0b, 0x08, 0x00, 0x09, 0x00, 0x00, 0x00
        /*0020*/ 	.byte	0x00, 0x00, 0x00, 0x00


//--------------------- .nv.info._Z18clusterHist_kerneli --------------------------
	.section	.nv.info._Z18clusterHist_kerneli,"",@"SHT_CUDA_INFO"
	.sectionflags	@""
	.align	4


	//----- nvinfo : EIATTR_CUDA_API_VERSION
	.align		4
        /*0000*/ 	.byte	0x04, 0x37
        /*0002*/ 	.short	(.L_13 - .L_12)
.L_12:
        /*0004*/ 	.word	0x00000082


	//----- nvinfo : EIATTR_KPARAM_INFO
	.align		4
.L_13:
        /*0008*/ 	.byte	0x04, 0x17
        /*000a*/ 	.short	(.L_15 - .L_14)
.L_14:
        /*000c*/ 	.word	0x00000000
        /*0010*/ 	.short	0x0000
        /*0012*/ 	.short	0x0000
        /*0014*/ 	.byte	0x00, 0xf0, 0x11, 0x00


	//----- nvinfo : EIATTR_SPARSE_MMA_MASK
	.align		4
.L_15:
        /*0018*/ 	.byte	0x03, 0x50
        /*001a*/ 	.short	0x0000


	//----- nvinfo : EIATTR_MAXREG_COUNT
	.align		4
        /*001c*/ 	.byte	0x03, 0x1b
        /*001e*/ 	.short	0x00ff


	//----- nvinfo : EIATTR_NUM_BARRIERS
	.align		4
        /*0020*/ 	.byte	0x02, 0x4c
        /*0022*/ 	.byte	0x01
	.zero		1


	//----- nvinfo : EIATTR_EXTERNS
	.align		4
        /*0024*/ 	.byte	0x04, 0x0f
        /*0026*/ 	.short	(.L_17 - .L_16)


	//   ....[0]....
	.align		4
.L_16:
        /*0028*/ 	.word	index@(vprintf)


	//----- nvinfo : EIATTR_MERCURY_ISA_VERSION
	.align		4
.L_17:
        /*002c*/ 	.byte	0x03, 0x5f
        /*002e*/ 	.short	0x0101


	//----- nvinfo : EIATTR_COOP_GROUP_MASK_REGIDS
	.align		4
        /*0030*/ 	.byte	0x04, 0x29
        /*0032*/ 	.short	(.L_19 - .L_18)


	//   ....[0]....
.L_18:
        /*0034*/ 	.word	0xffffffff


	//   ....[1]....
        /*0038*/ 	.word	0xffffffff


	//   ....[2]....
        /*003c*/ 	.word	0x0500000f


	//   ....[3]....
        /*0040*/ 	.word	0x0500000f


	//----- nvinfo : EIATTR_COOP_GROUP_INSTR_OFFSETS
	.align		4
.L_19:
        /*0044*/ 	.byte	0x04, 0x28
        /*0046*/ 	.short	(.L_21 - .L_20)


	//   ....[0]....
.L_20:
        /*0048*/ 	.word	0x00000620


	//   ....[1]....
        /*004c*/ 	.word	0x00000a20


	//   ....[2]....
        /*0050*/ 	.word	0x00000d00


	//   ....[3]....
        /*0054*/ 	.word	0x00000f90


	//----- nvinfo : EIATTR_VRC_CTA_INIT_COUNT
	.align		4
.L_21:
        /*0058*/ 	.byte	0x02, 0x4a
	.zero		1
	.zero		1


	//----- nvinfo : EIATTR_SYSCALL_OFFSETS
	.align		4
        /*005c*/ 	.byte	0x04, 0x46
        /*005e*/ 	.short	(.L_23 - .L_22)


	//   ....[0]....
.L_22:
        /*0060*/ 	.word	0x00000220


	//   ....[1]....
        /*0064*/ 	.word	0x000002c0


	//   ....[2]....
        /*0068*/ 	.word	0x00000380


	//   ....[3]....
        /*006c*/ 	.word	0x00000410


	//   ....[4]....
        /*0070*/ 	.word	0x000004f0


	//   ....[5]....
        /*0074*/ 	.word	0x00000830


	//   ....[6]....
        /*0078*/ 	.word	0x000008f0


	//----- nvinfo : EIATTR_EXIT_INSTR_OFFSETS
	.align		4
.L_23:
        /*007c*/ 	.byte	0x04, 0x1c
        /*007e*/ 	.short	(.L_25 - .L_24)


	//   ....[0]....
.L_24:
        /*0080*/ 	.word	0x00000ad0


	//   ....[1]....
        /*0084*/ 	.word	0x00000b00


	//   ....[2]....
        /*0088*/ 	.word	0x00000be0


	//   ....[3]....
        /*008c*/ 	.word	0x00000c00


	//----- nvinfo : EIATTR_CRS_STACK_SIZE
	.align		4
.L_25:
        /*0090*/ 	.byte	0x04, 0x1e
        /*0092*/ 	.short	(.L_27 - .L_26)
.L_26:
        /*0094*/ 	.word	0x00000000


	//----- nvinfo : EIATTR_CBANK_PARAM_SIZE
	.align		4
.L_27:
        /*0098*/ 	.byte	0x03, 0x19
        /*009a*/ 	.short	0x0004


	//----- nvinfo : EIATTR_PARAM_CBANK
	.align		4
        /*009c*/ 	.byte	0x04, 0x0a
        /*009e*/ 	.short	(.L_29 - .L_28)
	.align		4
.L_28:
        /*00a0*/ 	.word	index@(.nv.constant0._Z18clusterHist_kerneli)
        /*00a4*/ 	.short	0x0380
        /*00a6*/ 	.short	0x0004


	//----- nvinfo : EIATTR_SW_WAR
	.align		4
.L_29:
        /*00a8*/ 	.byte	0x04, 0x36
        /*00aa*/ 	.short	(.L_31 - .L_30)
.L_30:
        /*00ac*/ 	.word	0x00000008
.L_31:


//--------------------- .nv.callgraph             --------------------------
	.section	.nv.callgraph,"",@"SHT_CUDA_CALLGRAPH"
	.align	4
	.sectionentsize	8
	.align		4
        /*0000*/ 	.word	0x00000000
	.align		4
        /*0004*/ 	.word	0xffffffff
	.align		4
        /*0008*/ 	.word	index@(_Z18clusterHist_kerneli)
	.align		4
        /*000c*/ 	.word	index@(vprintf)
	.align		4
        /*0010*/ 	.word	0x00000000
	.align		4
        /*0014*/ 	.word	0xfffffffe
	.align		4
        /*0018*/ 	.word	0x00000000
	.align		4
        /*001c*/ 	.word	0xfffffffd
	.align		4
        /*0020*/ 	.word	0x00000000
	.align		4
        /*0024*/ 	.word	0xfffffffc


//--------------------- .nv.constant4             --------------------------
	.section	.nv.constant4,"a",@progbits
	.align	8
	.align		8
.nv.constant4:
        /*0000*/ 	.dword	vprintf
	.align		8
        /*0008*/ 	.dword	$str
	.align		8
        /*0010*/ 	.dword	$str$1
	.align		8
        /*0018*/ 	.dword	$str$2
	.align		8
        /*0020*/ 	.dword	$str$3
	.align		8
        /*0028*/ 	.dword	$str$4
	.align		8
        /*0030*/ 	.dword	$str$5


//--------------------- .text._Z18clusterHist_kerneli --------------------------
	.section	.text._Z18clusterHist_kerneli,"ax",@progbits
	.align	128
        .global         _Z18clusterHist_kerneli
        .type           _Z18clusterHist_kerneli,@function
        .size           _Z18clusterHist_kerneli,(.L_x_39 - _Z18clusterHist_kerneli)
        .other          _Z18clusterHist_kerneli,@"STO_CUDA_ENTRY STV_DEFAULT"
_Z18clusterHist_kerneli:
.text._Z18clusterHist_kerneli:
[----:B------:R-:W0:Y:S01]  /*0000*/  LDC R1, c[0x0][0x37c] ;  /* 0x0000df00ff017b82 */ /* 0x000e220000000800 */
[----:B------:R-:W1:Y:S01]  /*0010*/  S2R R17, SR_TID.X ;  /* 0x0000000000117919 */ /* 0x000e620000002100 */
[----:B------:R-:W2:Y:S01]  /*0020*/  LDCU UR4, c[0x0][0x2f8] ;  /* 0x00005f00ff0477ac */ /* 0x000ea20008000800 */
[----:B0-----:R-:W-:Y:S01]  /*0030*/  VIADD R1, R1, 0xfffffff8 ;  /* 0xfffffff801017836 */ /* 0x001fe20000000000 */
[----:B------:R-:W-:Y:S01]  /*0040*/  BSSY.RECONVERGENT B6, `(.L_x_0) ;  /* 0x000004c000067945 */ /* 0x000fe20003800200 */
[----:B------:R-:W1:Y:S01]  /*0050*/  S2R R18, SR_CTAID.X ;  /* 0x0000000000127919 */ /* 0x000e620000002500 */
[----:B------:R-:W0:Y:S02]  /*0060*/  LDCU UR5, c[0x0][0x2fc] ;  /* 0x00005f80ff0577ac */ /* 0x000e240008000800 */
[----:B--2---:R-:W-:-:S05]  /*0070*/  IADD3 R22, P1, PT, R1, UR4, RZ ;  /* 0x0000000401167c10 */ /* 0x004fca000ff3e0ff */
[----:B0-----:R-:W-:Y:S01]  /*0080*/  IMAD.X R2, RZ, RZ, UR5, P1 ;  /* 0x00000005ff027e24 */ /* 0x001fe200088e06ff */
[----:B-1----:R-:W-:-:S13]  /*0090*/  LOP3.LUT P0, RZ, R17, R18, RZ, 0xfc, !PT ;  /* 0x0000001211ff7212 */ /* 0x002fda000780fcff */
[----:B------:R-:W-:Y:S05]  /*00a0*/  @P0 BRA `(.L_x_1) ;  /* 0x0000000400140947 */ /* 0x000fea0003800000 */
[----:B------:R-:W-:Y:S01]  /*00b0*/  S2UR UR4, SR_CTAID.Y ;  /* 0x00000000000479c3 */ /* 0x000fe20000002600 */
[----:B------:R-:W0:Y:S01]  /*00c0*/  S2R R7, SR_TID.Z ;  /* 0x0000000000077919 */ /* 0x000e220000002300 */
[----:B------:R-:W-:Y:S01]  /*00d0*/  MOV R16, 0x0 ;  /* 0x0000000000107802 */ /* 0x000fe20000000f00 */
[----:B------:R-:W1:Y:S01]  /*00e0*/  LDCU.64 UR10, c[0x4][0x8] ;  /* 0x01000100ff0a77ac */ /* 0x000e620008000a00 */
[----:B------:R-:W-:Y:S01]  /*00f0*/  IMAD.MOV.U32 R6, RZ, RZ, R22 ;  /* 0x000000ffff067224 */ /* 0x000fe200078e0016 */
[----:B------:R-:W2:Y:S03]  /*0100*/  S2R R5, SR_TID.Y ;  /* 0x0000000000057919 */ /* 0x000ea60000002200 */
[----:B------:R-:W3:Y:S01]  /*0110*/  S2UR UR5, SR_CTAID.Z ;  /* 0x00000000000579c3 */ /* 0x000ee20000002700 */
[----:B------:R4:W-:Y:S07]  /*0120*/  STL [R1], R18 ;  /* 0x0000001201007387 */ /* 0x0009ee0000100800 */
[----:B------:R-:W5:Y:S01]  /*0130*/  LDC R3, c[0x0][0x370] ;  /* 0x0000dc00ff037b82 */ /* 0x000f620000000800 */
[----:B------:R-:W3:Y:S01]  /*0140*/  LDCU UR6, c[0x0][0x374] ;  /* 0x00006e80ff0677ac */ /* 0x000ee20008000800 */
[----:B------:R-:W4:Y:S01]  /*0150*/  LDCU UR7, c[0x0][0x360] ;  /* 0x00006c00ff0777ac */ /* 0x000f220008000800 */
[----:B-1----:R-:W-:-:S05]  /*0160*/  MOV R4, UR10 ;  /* 0x0000000a00047c02 */ /* 0x002fca0008000f00 */
[----:B------:R1:W1:Y:S01]  /*0170*/  LDC.64 R8, c[0x4][R16] ;  /* 0x0100000010087b82 */ /* 0x0002620000000a00 */
[----:B------:R-:W2:Y:S01]  /*0180*/  LDCU UR8, c[0x0][0x364] ;  /* 0x00006c80ff0877ac */ /* 0x000ea20008000800 */
[----:B------:R-:W0:Y:S01]  /*0190*/  LDCU UR9, c[0x0][0x368] ;  /* 0x00006d00ff0977ac */ /* 0x000e220008000800 */
[----:B---3--:R-:W-:-:S06]  /*01a0*/  UIMAD UR4, UR5, UR6, UR4 ;  /* 0x00000006050472a4 */ /* 0x008fcc000f8e0204 */
[----:B-----5:R-:W-:-:S04]  /*01b0*/  IMAD R0, R3, UR4, R18 ;  /* 0x0000000403007c24 */ /* 0x020fc8000f8e0212 */
[----:B0-----:R-:W-:Y:S01]  /*01c0*/  IMAD R0, R0, UR9, R7 ;  /* 0x0000000900007c24 */ /* 0x001fe2000f8e0207 */
[----:B------:R-:W-:-:S03]  /*01d0*/  MOV R7, R2 ;  /* 0x0000000200077202 */ /* 0x000fc60000000f00 */
[----:B--2---:R-:W-:Y:S02]  /*01e0*/  IMAD R0, R0, UR8, R5 ;  /* 0x0000000800007c24 */ /* 0x004fe4000f8e0205 */
[----:B------:R-:W-:Y:S02]  /*01f0*/  IMAD.U32 R5, RZ, RZ, UR11 ;  /* 0x0000000bff057e24 */ /* 0x000fe4000f8e00ff */
[----:B-1--4-:R-:W-:-:S07]  /*0200*/  IMAD R24, R0, UR7, R17 ;  /* 0x0000000700187c24 */ /* 0x012fce000f8e0211 */
[----:B------:R-:W-:-:S07]  /*0210*/  LEPC R20, `(.L_x_2) ;  /* 0x000000001014794e */ /* 0x000fce0000000000 */
[----:B------:R-:W-:Y:S05]  /*0220*/  CALL.ABS.NOINC R8 ;  /* 0x0000000008007343 */ /* 0x000fea0003c00000 */
.L_x_2:
[----:B------:R-:W0:Y:S01]  /*0230*/  S2R R26, SR_CgaCtaId ;  /* 0x00000000001a7919 */ /* 0x000e220000008800 */
[----:B------:R1:W2:Y:S01]  /*0240*/  LDC.64 R8, c[0x4][R16] ;  /* 0x0100000010087b82 */ /* 0x0002a20000000a00 */
[----:B------:R-:W3:Y:S01]  /*0250*/  LDCU.64 UR4, c[0x4][0x10] ;  /* 0x01000200ff0477ac */ /* 0x000ee20008000a00 */
[----:B------:R-:W-:Y:S01]  /*0260*/  MOV R6, R22 ;  /* 0x0000001600067202 */ /* 0x000fe20000000f00 */
[----:B------:R1:W-:Y:S01]  /*0270*/  STL [R1], R24 ;  /* 0x0000001801007387 */ /* 0x0003e20000100800 */
[----:B------:R-:W-:Y:S02]  /*0280*/  IMAD.MOV.U32 R7, RZ, RZ, R2 ;  /* 0x000000ffff077224 */ /* 0x000fe400078e0002 */
[----:B---3--:R-:W-:Y:S02]  /*0290*/  IMAD.U32 R4, RZ, RZ, UR4 ;  /* 0x00000004ff047e24 */ /* 0x008fe4000f8e00ff */
[----:B-1----:R-:W-:-:S07]  /*02a0*/  IMAD.U32 R5, RZ, RZ, UR5 ;  /* 0x00000005ff057e24 */ /* 0x002fce000f8e00ff */
[----:B------:R-:W-:-:S07]  /*02b0*/  LEPC R20, `(.L_x_3) ;  /* 0x000000001014794e */ /* 0x000fce0000000000 */
[----:B0-2---:R-:W-:Y:S05]  /*02c0*/  CALL.ABS.NOINC R8 ;  /* 0x0000000008007343 */ /* 0x005fea0003c00000 */
.L_x_3:
[----:B------:R0:W-:Y:S01]  /*02d0*/  STL [R1], R26 ;  /* 0x0000001a01007387 */ /* 0x0001e20000100800 */
[----:B------:R-:W-:-:S05]  /*02e0*/  CS2R.32 R24, SR_CgaSize ;  /* 0x0000000000187805 */ /* 0x000fca0000008a00 */
[----:B------:R-:W-:-:S06]  /*02f0*/  IMAD R24, R24, -0xa0, RZ ;  /* 0xffffff6018187824 */ /* 0x000fcc00078e02ff */
[----:B------:R-:W1:Y:S01]  /*0300*/  LDC R24, c[0x0][R24+0x2a0] ;  /* 0x0000a80018187b82 */ /* 0x000e620000000800 */
[----:B------:R-:W2:Y:S01]  /*0310*/  LDCU.64 UR4, c[0x4][0x18] ;  /* 0x01000300ff0477ac */ /* 0x000ea20008000a00 */
[----:B------:R-:W-:Y:S02]  /*0320*/  IMAD.MOV.U32 R6, RZ, RZ, R22 ;  /* 0x000000ffff067224 */ /* 0x000fe400078e0016 */
[----:B------:R-:W-:-:S04]  /*0330*/  IMAD.MOV.U32 R7, RZ, RZ, R2 ;  /* 0x000000ffff077224 */ /* 0x000fc800078e0002 */
[----:B------:R0:W3:Y:S01]  /*0340*/  LDC.64 R8, c[0x4][R16] ;  /* 0x0100000010087b82 */ /* 0x0000e20000000a00 */
[----:B--2---:R-:W-:Y:S01]  /*0350*/  IMAD.U32 R4, RZ, RZ, UR4 ;  /* 0x00000004ff047e24 */ /* 0x004fe2000f8e00ff */
[----:B0-----:R-:W-:-:S07]  /*0360*/  MOV R5, UR5 ;  /* 0x0000000500057c02 */ /* 0x001fce0008000f00 */
[----:B------:R-:W-:-:S07]  /*0370*/  LEPC R20, `(.L_x_4) ;  /* 0x000000001014794e */ /* 0x000fce0000000000 */
[----:B-1-3--:R-:W-:Y:S05]  /*0380*/  CALL.ABS.NOINC R8 ;  /* 0x0000000008007343 */ /* 0x00afea0003c00000 */
.L_x_4:
[----:B------:R0:W-:Y:S01]  /*0390*/  STL [R1], R24 ;  /* 0x0000001801007387 */ /* 0x0001e20000100800 */
[----:B------:R0:W1:Y:S01]  /*03a0*/  LDC.64 R8, c[0x4][R16] ;  /* 0x0100000010087b82 */ /* 0x0000620000000a00 */
[----:B------:R-:W2:Y:S01]  /*03b0*/  LDCU.64 UR4, c[0x4][0x20] ;  /* 0x01000400ff0477ac */ /* 0x000ea20008000a00 */
[----:B------:R-:W-:Y:S01]  /*03c0*/  IMAD.MOV.U32 R6, RZ, RZ, R22 ;  /* 0x000000ffff067224 */ /* 0x000fe200078e0016 */
[----:B------:R-:W-:Y:S02]  /*03d0*/  MOV R7, R2 ;  /* 0x0000000200077202 */ /* 0x000fe40000000f00 */
[----:B--2---:R-:W-:Y:S01]  /*03e0*/  MOV R4, UR4 ;  /* 0x0000000400047c02 */ /* 0x004fe20008000f00 */
[----:B0-----:R-:W-:-:S07]  /*03f0*/  IMAD.U32 R5, RZ, RZ, UR5 ;  /* 0x00000005ff057e24 */ /* 0x001fce000f8e00ff */
[----:B------:R-:W-:-:S07]  /*0400*/  LEPC R20, `(.L_x_5) ;  /* 0x000000001014794e */ /* 0x000fce0000000000 */
[----:B-1----:R-:W-:Y:S05]  /*0410*/  CALL.ABS.NOINC R8 ;  /* 0x0000000008007343 */ /* 0x002fea0003c00000 */
.L_x_5:
[----:B------:R-:W0:Y:S01]  /*0420*/  S2UR UR5, SR_CgaCtaId ;  /* 0x00000000000579c3 */ /* 0x000e220000008800 */
[----:B------:R-:W-:Y:S01]  /*0430*/  UMOV UR4, 0x400 ;  /* 0x0000040000047882 */ /* 0x000fe20000000000 */
[----:B------:R-:W-:Y:S01]  /*0440*/  IMAD.MOV.U32 R0, RZ, RZ, 0x4d2 ;  /* 0x000004d2ff007424 */ /* 0x000fe200078e00ff */
[----:B------:R-:W1:Y:S01]  /*0450*/  LDCU.64 UR6, c[0x4][0x28] ;  /* 0x01000500ff0677ac */ /* 0x000e620008000a00 */
[----:B------:R-:W-:Y:S02]  /*0460*/  IMAD.MOV.U32 R6, RZ, RZ, R22 ;  /* 0x000000ffff067224 */ /* 0x000fe400078e0016 */
[----:B------:R-:W-:Y:S01]  /*0470*/  IMAD.MOV.U32 R7, RZ, RZ, R2 ;  /* 0x000000ffff077224 */ /* 0x000fe200078e0002 */
[----:B------:R2:W-:Y:S01]  /*0480*/  STL [R1], R0 ;  /* 0x0000000001007387 */ /* 0x0005e20000100800 */
[----:B------:R2:W3:Y:S01]  /*0490*/  LDC.64 R8, c[0x4][R16] ;  /* 0x0100000010087b82 */ /* 0x0004e20000000a00 */
[----:B-1----:R-:W-:Y:S01]  /*04a0*/  IMAD.U32 R4, RZ, RZ, UR6 ;  /* 0x00000006ff047e24 */ /* 0x002fe2000f8e00ff */
[----:B------:R-:W-:Y:S01]  /*04b0*/  MOV R5, UR7 ;  /* 0x0000000700057c02 */ /* 0x000fe20008000f00 */
[----:B0-----:R-:W-:-:S09]  /*04c0*/  ULEA UR4, UR5, UR4, 0x18 ;  /* 0x0000000405047291 */ /* 0x001fd2000f8ec0ff */
[----:B------:R2:W-:Y:S03]  /*04d0*/  STS [UR4], R0 ;  /* 0x00000000ff007988 */ /* 0x0005e60008000804 */
[----:B------:R-:W-:-:S07]  /*04e0*/  LEPC R20, `(.L_x_1) ;  /* 0x000000001014794e */ /* 0x000fce0000000000 */
[----:B--23--:R-:W-:Y:S05]  /*04f0*/  CALL.ABS.NOINC R8 ;  /* 0x0000000008007343 */ /* 0x00cfea0003c00000 */
.L_x_1:
[----:B------:R-:W-:Y:S05]  /*0500*/  BSYNC.RECONVERGENT B6 ;  /* 0x0000000000067941 */ /* 0x000fea0003800200 */
.L_x_0:
[----:B------:R-:W0:Y:S02]  /*0510*/  LDC R0, c[0x0][0x36c] ;  /* 0x0000db00ff007b82 */ /* 0x000e240000000800 */
[----:B0-----:R-:W-:-:S13]  /*0520*/  ISETP.EQ.U32.AND P0, PT, R0, 0x1, PT ;  /* 0x000000010000780c */ /* 0x001fda0003f02070 */
[----:B------:R-:W-:Y:S05]  /*0530*/  @!P0 BRA `(.L_x_6) ;  /* 0x0000000000308947 */ /* 0x000fea0003800000 */
[----:B------:R-:W-:-:S03]  /*0540*/  UMOV UR4, 0xffffffff ;  /* 0xffffffff00047882 */ /* 0x000fc60000000000 */
[----:B------:R-:W-:Y:S05]  /*0550*/  BRA.DIV UR4, `(.L_x_7) ;  /* 0x0000000604ac7947 */ /* 0x000fea000b800000 */
[----:B------:R-:W-:Y:S01]  /*0560*/  @!PT LDS RZ, [RZ] ;  /* 0x00000000fffff984 */ /* 0x000fe20000000800 */
[----:B------:R-:W-:Y:S01]  /*0570*/  @!PT LDS RZ, [RZ] ;  /* 0x00000000fffff984 */ /* 0x000fe20000000800 */
[----:B------:R-:W-:Y:S01]  /*0580*/  @!PT LDS RZ, [RZ] ;  /* 0x00000000fffff984 */ /* 0x000fe20000000800 */
[----:B------:R-:W-:Y:S01]  /*0590*/  @!PT LDS RZ, [RZ] ;  /* 0x00000000fffff984 */ /* 0x000fe20000000800 */
[----:B------:R-:W-:-:S00]  /*05a0*/  MEMBAR.ALL.CTA ;  /* 0x0000000000007992 */ /* 0x000fc00000008000 */
[----:B------:R-:W-:Y:S06]  /*05b0*/  MEMBAR.ALL.GPU ;  /* 0x0000000000007992 */ /* 0x000fec000000a000 */
[----:B------:R-:W-:-:S00]  /*05c0*/  ERRBAR ;  /* 0x00000000000079ab */ /* 0x000fc00000000000 */
[----:B------:R-:W-:Y:S08]  /*05d0*/  CGAERRBAR ;  /* 0x00000000000075ab */ /* 0x000ff00000000000 */
[----:B------:R-:W-:Y:S01]  /*05e0*/  UCGABAR_ARV ;  /* 0x00000000000079c7 */ /* 0x000fe20008000000 */
[----:B------:R-:W-:Y:S05]  /*05f0*/  BRA `(.L_x_8) ;  /* 0x00000000000c7947 */ /* 0x000fea0003800000 */
.L_x_6:
[----:B------:R-:W-:-:S03]  /*0600*/  UMOV UR4, 0xffffffff ;  /* 0xffffffff00047882 */ /* 0x000fc60000000000 */
[----:B------:R-:W-:Y:S05]  /*0610*/  BRA.DIV UR4, `(.L_x_9) ;  /* 0x0000000604b07947 */ /* 0x000fea000b800000 */
[----:B------:R-:W-:Y:S01]  /*0620*/  NOP ;  /* 0x0000000000007918 */ /* 0x000fe20000000000 */
.L_x_8:
[----:B------:R-:W-:Y:S05]  /*0630*/  @!P0 BRA `(.L_x_10) ;  /* 0x0000000000148947 */ /* 0x000fea0003800000 */
[----:B------:R-:W-:-:S03]  /*0640*/  UMOV UR4, 0xffffffff ;  /* 0xffffffff00047882 */ /* 0x000fc60000000000 */
[----:B------:R-:W-:Y:S05]  /*0650*/  BRA.DIV UR4, `(.L_x_11) ;  /* 0x0000000604b47947 */ /* 0x000fea000b800000 */
[----:B------:R-:W-:Y:S01]  /*0660*/  UCGABAR_WAIT ;  /* 0x0000000000007dc7 */ /* 0x000fe20008000000 */
[----:B------:R-:W-:Y:S01]  /*0670*/  CCTL.IVALL ;  /* 0x00000000ff00798f */ /* 0x000fe20002000000 */
[----:B------:R-:W-:Y:S05]  /*0680*/  BRA `(.L_x_12) ;  /* 0x00000000000c7947 */ /* 0x000fea0003800000 */
.L_x_10:
[----:B------:R-:W-:-:S03]  /*0690*/  UMOV UR4, 0xffffffff ;  /* 0xffffffff00047882 */ /* 0x000fc60000000000 */
[----:B------:R-:W-:Y:S05]  /*06a0*/  BRA.DIV UR4, `(.L_x_13) ;  /* 0x0000000604c07947 */ /* 0x000fea000b800000 */
[----:B------:R-:W-:Y:S06]  /*06b0*/  BAR.SYNC.DEFER_BLOCKING 0x0 ;  /* 0x0000000000007b1d */ /* 0x000fec0000010000 */
.L_x_12:
[----:B------:R-:W-:Y:S01]  /*06c0*/  ISETP.NE.AND P0, PT, R18, 0x1, PT ;  /* 0x000000011200780c */ /* 0x000fe20003f05270 */
[----:B------:R-:W-:Y:S03]  /*06d0*/  BSSY.RECONVERGENT B6, `(.L_x_14) ;  /* 0x0000023000067945 */ /* 0x000fe60003800200 */
[----:B------:R-:W-:-:S13]  /*06e0*/  ISETP.NE.OR P0, PT, R17, RZ, P0 ;  /* 0x000000ff1100720c */ /* 0x000fda0000705670 */
[----:B------:R-:W-:Y:S05]  /*06f0*/  @P0 BRA `(.L_x_15) ;  /* 0x0000000000800947 */ /* 0x000fea0003800000 */
[----:B------:R-:W0:Y:S01]  /*0700*/  S2R R4, SR_CgaCtaId ;  /* 0x0000000000047919 */ /* 0x000e220000008800 */
[----:B------:R-:W-:Y:S01]  /*0710*/  HFMA2 R0, -RZ, RZ, 0, 5.9604644775390625e-08 ;  /* 0x00000001ff007431 */ /* 0x000fe200000001ff */
[----:B------:R-:W-:Y:S01]  /*0720*/  MOV R23, 0x0 ;  /* 0x0000000000177802 */ /* 0x000fe20000000f00 */
[----:B------:R-:W1:Y:S01]  /*0730*/  LDC.64 R16, c[0x0][0x358] ;  /* 0x0000d600ff107b82 */ /* 0x000e620000000a00 */
[----:B------:R-:W2:Y:S01]  /*0740*/  S2R R6, SR_SWINHI ;  /* 0x0000000000067919 */ /* 0x000ea20000002f00 */
[----:B------:R-:W3:Y:S01]  /*0750*/  LDCU.64 UR4, c[0x4][0x8] ;  /* 0x01000100ff0477ac */ /* 0x000ee20008000a00 */
[----:B------:R-:W-:Y:S01]  /*0760*/  MOV R3, 0x400 ;  /* 0x0000040000037802 */ /* 0x000fe20000000f00 */
[----:B------:R-:W-:Y:S01]  /*0770*/  IMAD.MOV.U32 R7, RZ, RZ, R2 ;  /* 0x000000ffff077224 */ /* 0x000fe200078e0002 */
[----:B------:R4:W-:Y:S03]  /*0780*/  STL [R1], R0 ;  /* 0x0000000001007387 */ /* 0x0009e60000100800 */
[----:B------:R4:W1:Y:S01]  /*0790*/  LDC.64 R8, c[0x4][R23] ;  /* 0x0100000017087b82 */ /* 0x0008620000000a00 */
[----:B---3--:R-:W-:Y:S01]  /*07a0*/  IMAD.U32 R5, RZ, RZ, UR5 ;  /* 0x00000005ff057e24 */ /* 0x008fe2000f8e00ff */
[----:B0-----:R-:W-:Y:S01]  /*07b0*/  LEA R3, R4, R3, 0x18 ;  /* 0x0000000304037211 */ /* 0x001fe200078ec0ff */
[----:B------:R-:W-:-:S03]  /*07c0*/  IMAD.U32 R4, RZ, RZ, UR4 ;  /* 0x00000004ff047e24 */ /* 0x000fc6000f8e00ff */
[----:B------:R-:W-:Y:S02]  /*07d0*/  MOV R18, R3 ;  /* 0x0000000300127202 */ /* 0x000fe40000000f00 */
[----:B--2---:R-:W-:Y:S02]  /*07e0*/  MOV R19, R6 ;  /* 0x0000000600137202 */ /* 0x004fe40000000f00 */
[----:B------:R-:W-:Y:S02]  /*07f0*/  MOV R6, R22 ;  /* 0x0000001600067202 */ /* 0x000fe40000000f00 */
[----:B------:R-:W-:Y:S02]  /*0800*/  PRMT R18, RZ, 0x654, R18 ;  /* 0x00000654ff127816 */ /* 0x000fe40000000012 */
[----:B----4-:R-:W-:-:S07]  /*0810*/  MOV R19, R19 ;  /* 0x0000001300137202 */ /* 0x010fce0000000f00 */
[----:B------:R-:W-:-:S07]  /*0820*/  LEPC R20, `(.L_x_16) ;  /* 0x000000001014794e */ /* 0x000fce0000000000 */
[----:B-1----:R-:W-:Y:S05]  /*0830*/  CALL.ABS.NOINC R8 ;  /* 0x0000000008007343 */ /* 0x002fea0003c00000 */
.L_x_16:
[----:B------:R-:W-:Y:S02]  /*0840*/  R2UR UR4, R16 ;  /* 0x00000000100472ca */ /* 0x000fe400000e0000 */
[----:B------:R-:W-:-:S13]  /*0850*/  R2UR UR5, R17 ;  /* 0x00000000110572ca */ /* 0x000fda00000e0000 */
[----:B------:R-:W2:Y:S01]  /*0860*/  LD.E R18, desc[UR4][R18.64] ;  /* 0x0000000412127980 */ /* 0x000ea2000c101900 */
[----:B------:R0:W1:Y:S01]  /*0870*/  LDC.64 R8, c[0x4][R23] ;  /* 0x0100000017087b82 */ /* 0x0000620000000a00 */
[----:B------:R-:W3:Y:S01]  /*0880*/  LDCU.64 UR4, c[0x4][0x30] ;  /* 0x01000600ff0477ac */ /* 0x000ee20008000a00 */
[----:B------:R-:W-:Y:S02]  /*0890*/  IMAD.MOV.U32 R6, RZ, RZ, R22 ;  /* 0x000000ffff067224 */ /* 0x000fe400078e0016 */
[----:B------:R-:W-:Y:S02]  /*08a0*/  IMAD.MOV.U32 R7, RZ, RZ, R2 ;  /* 0x000000ffff077224 */ /* 0x000fe400078e0002 */
[----:B---3--:R-:W-:Y:S01]  /*08b0*/  IMAD.U32 R4, RZ, RZ, UR4 ;  /* 0x00000004ff047e24 */ /* 0x008fe2000f8e00ff */
[----:B------:R-:W-:Y:S01]  /*08c0*/  MOV R5, UR5 ;  /* 0x0000000500057c02 */ /* 0x000fe20008000f00 */
[----:B-12---:R0:W-:Y:S06]  /*08d0*/  STL [R1], R18 ;  /* 0x0000001201007387 */ /* 0x0061ec0000100800 */
[----:B------:R-:W-:-:S07]  /*08e0*/  LEPC R20, `(.L_x_15) ;  /* 0x000000001014794e */ /* 0x000fce0000000000 */
[----:B0-----:R-:W-:Y:S05]  /*08f0*/  CALL.ABS.NOINC R8 ;  /* 0x0000000008007343 */ /* 0x001fea0003c00000 */
.L_x_15:
[----:B------:R-:W-:Y:S05]  /*0900*/  BSYNC.RECONVERGENT B6 ;  /* 0x0000000000067941 */ /* 0x000fea0003800200 */
.L_x_14:
        /* <DEDUP_REMOVED lines=15> */
.L_x_17:
[----:B------:R-:W-:-:S03]  /*0a00*/  UMOV UR4, 0xffffffff ;  /* 0xffffffff00047882 */ /* 0x000fc60000000000 */
[----:B------:R-:W-:Y:S05]  /*0a10*/  BRA.DIV UR4, `(.L_x_20) ;  /* 0x0000000604507947 */ /* 0x000fea000b800000 */
[----:B------:R-:W-:Y:S01]  /*0a20*/  NOP ;  /* 0x0000000000007918 */ /* 0x000fe20000000000 */
.L_x_19:
[----:B------:R-:W-:Y:S05]  /*0a30*/  @!P0 BRA `(.L_x_21) ;  /* 0x0000000000348947 */ /* 0x000fea0003800000 */
[----:B------:R-:W-:-:S03]  /*0a40*/  UMOV UR4, 0xffffffff ;  /* 0xffffffff00047882 */ /* 0x000fc60000000000 */
[----:B------:R-:W-:Y:S05]  /*0a50*/  BRA.CONV UR4, `(.L_x_22) ;  /* 0x0000000304207947 */ /* 0x000fea000b800000 */
[----:B------:R-:W-:Y:S01]  /*0a60*/  BSSY B0, `(.L_x_23) ;  /* 0x0000006000007945 */ /* 0x000fe20003800000 */
[----:B------:R-:W-:-:S07]  /*0a70*/  MOV R15, 0xffffffff ;  /* 0xffffffff000f7802 */ /* 0x000fce0000000f00 */
[----:B------:R-:W-:Y:S05]  /*0a80*/  WARPSYNC.COLLECTIVE.ALL `(.L_x_24) ;  /* 0x00000000000c7948 */ /* 0x000fea0003c00000 */
[----:B------:R-:W-:Y:S01]  /*0a90*/  UCGABAR_WAIT ;  /* 0x0000000000007dc7 */ /* 0x000fe20008000000 */
[----:B------:R-:W-:Y:S01]  /*0aa0*/  CCTL.IVALL ;  /* 0x00000000ff00798f */ /* 0x000fe20002000000 */
[----:B------:R-:W-:Y:S05]  /*0ab0*/  ENDCOLLECTIVE ;  /* 0x000000000000791b */ /* 0x000fea0003800000 */
.L_x_24:
[----:B------:R-:W-:Y:S05]  /*0ac0*/  BSYNC B0 ;  /* 0x0000000000007941 */ /* 0x000fea0003800000 */
.L_x_23:
[----:B------:R-:W-:Y:S05]  /*0ad0*/  EXIT ;  /* 0x000000000000794d */ /* 0x000fea0003800000 */
.L_x_22:
[----:B------:R-:W-:Y:S01]  /*0ae0*/  UCGABAR_WAIT ;  /* 0x0000000000007dc7 */ /* 0x000fe20008000000 */
[----:B------:R-:W-:Y:S01]  /*0af0*/  CCTL.IVALL ;  /* 0x00000000ff00798f */ /* 0x000fe20002000000 */
[----:B------:R-:W-:Y:S05]  /*0b00*/  EXIT ;  /* 0x000000000000794d */ /* 0x000fea0003800000 */
.L_x_21:
[----:B------:R-:W-:-:S03]  /*0b10*/  UMOV UR4, 0xffffffff ;  /* 0xffffffff00047882 */ /* 0x000fc60000000000 */
[----:B------:R-:W-:Y:S05]  /*0b20*/  BRA.CONV UR4, `(.L_x_25) ;  /* 0x0000000304307947 */ /* 0x000fea000b800000 */
[----:B------:R-:W-:Y:S01]  /*0b30*/  BSSY B0, `(.L_x_26) ;  /* 0x000000a000007945 */ /* 0x000fe20003800000 */
[----:B------:R-:W-:Y:S01]  /*0b40*/  IMAD.MOV.U32 R14, RZ, RZ, 0x0 ;  /* 0x00000000ff0e7424 */ /* 0x000fe200078e00ff */
[----:B------:R-:W-:Y:S01]  /*0b50*/  MOV R15, 0xffffffff ;  /* 0xffffffff000f7802 */ /* 0x000fe20000000f00 */
[----:B------:R-:W-:-:S07]  /*0b60*/  IMAD.MOV.U32 R13, RZ, RZ, 0x0 ;  /* 0x00000000ff0d7424 */ /* 0x000fce00078e00ff */
[----:B------:R-:W-:Y:S05]  /*0b70*/  WARPSYNC.COLLECTIVE.ALL `(.L_x_27) ;  /* 0x0000000000147948 */ /* 0x000fea0003c00000 */
[----:B------:R-:W-:-:S04]  /*0b80*/  SHF.L.U32 R13, R13, 0x10, RZ ;  /* 0x000000100d0d7819 */ /* 0x000fc800000006ff */
[----:B------:R-:W-:-:S05]  /*0b90*/  LOP3.LUT R13, R13, 0xf, R14, 0xf8, !PT ;  /* 0x0000000f0d0d7812 */ /* 0x000fca00078ef80e */
[----:B------:R0:W-:Y:S02]  /*0ba0*/  BAR.SYNC.DEFER_BLOCKING R13, R13 ;  /* 0x0000000d0000731d */ /* 0x0001e40000010000 */
[----:B0-----:R-:W-:-:S04]  /*0bb0*/  SHF.R.U32 R13, R13, 0x10, RZ ;  /* 0x000000100d0d7819 */ /* 0x001fc800000016ff */
[----:B------:R-:W-:Y:S05]  /*0bc0*/  ENDCOLLECTIVE ;  /* 0x000000000000791b */ /* 0x000fea0003800000 */
.L_x_27:
[----:B------:R-:W-:Y:S05]  /*0bd0*/  BSYNC B0 ;  /* 0x0000000000007941 */ /* 0x000fea0003800000 */
.L_x_26:
[----:B------:R-:W-:Y:S05]  /*0be0*/  EXIT ;  /* 0x000000000000794d */ /* 0x000fea0003800000 */
.L_x_25:
[----:B------:R-:W-:Y:S06]  /*0bf0*/  BAR.SYNC.DEFER_BLOCKING 0x0 ;  /* 0x0000000000007b1d */ /* 0x000fec0000010000 */
[----:B------:R-:W-:Y:S05]  /*0c00*/  EXIT ;  /* 0x000000000000794d */ /* 0x000fea0003800000 */
.L_x_7:
[----:B------:R-:W-:-:S07]  /*0c10*/  IMAD.MOV.U32 R15, RZ, RZ, -0x1 ;  /* 0xffffffffff0f7424 */ /* 0x000fce00078e00ff */
[----:B------:R-:W-:Y:S05]  /*0c20*/  WARPSYNC.COLLECTIVE.ALL `(.L_x_28) ;  /* 0x0000000000287948 */ /* 0x000fea0003c00000 */
        /* <DEDUP_REMOVED lines=9> */
[----:B------:R-:W-:Y:S05]  /*0cc0*/  ENDCOLLECTIVE ;  /* 0x000000000000791b */ /* 0x000fea0003800000 */
.L_x_28:
[----:B------:R-:W-:Y:S05]  /*0cd0*/  BRA `(.L_x_8) ;  /* 0xfffffff800547947 */ /* 0x000fea000383ffff */
.L_x_9:
[----:B------:R-:W-:-:S07]  /*0ce0*/  IMAD.MOV.U32 R15, RZ, RZ, -0x1 ;  /* 0xffffffffff0f7424 */ /* 0x000fce00078e00ff */
[----:B------:R-:W-:Y:S05]  /*0cf0*/  WARPSYNC.COLLECTIVE R15, `(.L_x_29) ;  /* 0x000000000f087348 */ /* 0x000fea0003c00000 */
[----:B------:R-:W-:Y:S01]  /*0d00*/  NOP ;  /* 0x0000000000007918 */ /* 0x000fe20000000000 */
[----:B------:R-:W-:Y:S05]  /*0d10*/  ENDCOLLECTIVE ;  /* 0x000000000000791b */ /* 0x000fea0003800000 */
.L_x_29:
[----:B------:R-:W-:Y:S05]  /*0d20*/  BRA `(.L_x_8) ;  /* 0xfffffff800407947 */ /* 0x000fea000383ffff */
.L_x_11:
[----:B------:R-:W-:Y:S01]  /*0d30*/  BSSY B0, `(.L_x_30) ;  /* 0x0000006000007945 */ /* 0x000fe20003800000 */
[----:B------:R-:W-:-:S07]  /*0d40*/  MOV R15, 0xffffffff ;  /* 0xffffffff000f7802 */ /* 0x000fce0000000f00 */
[----:B------:R-:W-:Y:S05]  /*0d50*/  WARPSYNC.COLLECTIVE.ALL `(.L_x_31) ;  /* 0x00000000000c7948 */ /* 0x000fea0003c00000 */
[----:B------:R-:W-:Y:S01]  /*0d60*/  UCGABAR_WAIT ;  /* 0x0000000000007dc7 */ /* 0x000fe20008000000 */
[----:B------:R-:W-:Y:S01]  /*0d70*/  CCTL.IVALL ;  /* 0x00000000ff00798f */ /* 0x000fe20002000000 */
[----:B------:R-:W-:Y:S05]  /*0d80*/  ENDCOLLECTIVE ;  /* 0x000000000000791b */ /* 0x000fea0003800000 */
.L_x_31:
[----:B------:R-:W-:Y:S05]  /*0d90*/  BSYNC B0 ;  /* 0x0000000000007941 */ /* 0x000fea0003800000 */
.L_x_30:
[----:B------:R-:W-:Y:S05]  /*0da0*/  BRA `(.L_x_12) ;  /* 0xfffffff800447947 */ /* 0x000fea000383ffff */
.L_x_13:
        /* <DEDUP_REMOVED lines=10> */
.L_x_33:
[----:B------:R-:W-:Y:S05]  /*0e50*/  BSYNC B0 ;  /* 0x0000000000007941 */ /* 0x000fea0003800000 */
.L_x_32:
[----:B------:R-:W-:Y:S05]  /*0e60*/  BRA `(.L_x_12) ;  /* 0xfffffff800147947 */ /* 0x000fea000383ffff */
.L_x_18:
[----:B------:R-:W-:Y:S01]  /*0e70*/  BSSY B0, `(.L_x_34) ;  /* 0x000000d000007945 */ /* 0x000fe20003800000 */
        /* <DEDUP_REMOVED lines=12> */
.L_x_35:
[----:B------:R-:W-:Y:S05]  /*0f40*/  BSYNC B0 ;  /* 0x0000000000007941 */ /* 0x000fea0003800000 */
.L_x_34:
[----:B------:R-:W-:Y:S05]  /*0f50*/  BRA `(.L_x_19) ;  /* 0xfffffff800b47947 */ /* 0x000fea000383ffff */
.L_x_20:
[----:B------:R-:W-:Y:S01]  /*0f60*/  BSSY B0, `(.L_x_36) ;  /* 0x0000005000007945 */ /* 0x000fe20003800000 */
[----:B------:R-:W-:-:S07]  /*0f70*/  MOV R15, 0xffffffff ;  /* 0xffffffff000f7802 */ /* 0x000fce0000000f00 */
[----:B------:R-:W-:Y:S05]  /*0f80*/  WARPSYNC.COLLECTIVE R15, `(.L_x_37) ;  /* 0x000000000f087348 */ /* 0x000fea0003c00000 */
[----:B------:R-:W-:Y:S01]  /*0f90*/  NOP ;  /* 0x0000000000007918 */ /* 0x000fe20000000000 */
[----:B------:R-:W-:Y:S05]  /*0fa0*/  ENDCOLLECTIVE ;  /* 0x000000000000791b */ /* 0x000fea0003800000 */
.L_x_37:
[----:B------:R-:W-:Y:S05]  /*0fb0*/  BSYNC B0 ;  /* 0x0000000000007941 */ /* 0x000fea0003800000 */
.L_x_36:
[----:B------:R-:W-:Y:S05]  /*0fc0*/  BRA `(.L_x_19) ;  /* 0xfffffff800987947 */ /* 0x000fea000383ffff */
.L_x_38:
[----:B------:R-:W-:-:S00]  /*0fd0*/  BRA `(.L_x_38) ;  /* 0xfffffffc00fc7947 */ /* 0x000fc0000383ffff */
[----:B------:R-:W-:-:S00]  /*0fe0*/  NOP ;  /* 0x0000000000007918 */ /* 0x000fc00000000000 */
        /* <DEDUP_REMOVED lines=9> */
.L_x_39:


//--------------------- .nv.global.init           --------------------------
	.section	.nv.global.init,"aw",@progbits
.nv.global.init:
	.type		$str$1,@object
	.size		$str$1,($str$4 - $str$1)
$str$1:
        /*0000*/ 	.byte	0x74, 0x69, 0x64, 0x20, 0x3a, 0x20, 0x25, 0x64, 0x0a, 0x00
	.type		$str$4,@object
	.size		$str$4,($str$5 - $str$4)
$str$4:
        /*000a*/ 	.byte	0x73, 0x6d, 0x65, 0x6d, 0x20, 0x3a, 0x20, 0x25, 0x64, 0x0a, 0x00
	.type		$str$5,@object
	.size		$str$5,($str - $str$5)
$str$5:
        /*0015*/ 	.byte	0x64, 0x73, 0x74, 0x5f, 0x73, 0x6d, 0x65, 0x6d, 0x20, 0x3a, 0x20, 0x25, 0x64, 0x0a, 0x00
	.type		$str,@object
	.size		$str,($str$3 - $str)
$str:
        /*0024*/ 	.byte	0x62, 0x6c, 0x6f, 0x63, 0x6b, 0x49, 0x64, 0x78, 0x2e, 0x78, 0x20, 0x3a, 0x20, 0x25, 0x64, 0x0a
        /*0034*/ 	.byte	0x00
	.type		$str$3,@object
	.size		$str$3,($str$2 - $str$3)
$str$3:
        /*0035*/ 	.byte	0x63, 0x6c, 0x75, 0x73, 0x74, 0x65, 0x72, 0x5f, 0x73, 0x69, 0x7a, 0x65, 0x20, 0x3a, 0x20, 0x20
        /*0045*/ 	.byte	0x25, 0x64, 0x0a, 0x00
	.type		$str$2,@object
	.size		$str$2,(.L_2 - $str$2)
$str$2:
        /*0049*/ 	.byte	0x63, 0x6c, 0x75, 0x73, 0x74, 0x65, 0x72, 0x42, 0x6c, 0x6f, 0x63, 0x6b, 0x52, 0x61, 0x6e, 0x6b
        /*0059*/ 	.byte	0x20, 0x3a, 0x20, 0x20, 0x25, 0x64, 0x0a, 0x00
.L_2:


//--------------------- .nv.shared._Z18clusterHist_kerneli --------------------------
	.section	.nv.shared._Z18clusterHist_kerneli,"aw",@nobits
	.sectionflags	@""
	.align	16
	.zero		1024


//--------------------- .nv.shared.reserved.0     --------------------------
	.section	.nv.shared.reserved.0,"aw",@nobits
	.weak		__nv_reservedSMEM_offset_0_alias
	.size		__nv_reservedSMEM_offset_0_alias, 0, 64
	.other		__nv_reservedSMEM_offset_0_alias,@"STO_CUDA_RESERVED_SHARED STV_DEFAULT"
__nv_reservedSMEM_offset_0_alias:
	.zero		0
	.zero		64


//--------------------- .nv.constant0._Z18clusterHist_kerneli --------------------------
	.section	.nv.constant0._Z18clusterHist_kerneli,"a",@progbits
	.sectionflags	@""
	.align	4
.nv.constant0._Z18clusterHist_kerneli:
	.zero		900


//--------------------- SYMBOLS --------------------------

	.type		.nv.reservedSmem.offset0,@object
	.size		.nv.reservedSmem.offset0,0x4
	.type		.nv.reservedSmem.cap,@object
	.size		.nv.reservedSmem.cap,0x4
	.type		vprintf,@function
